//
// Generated by NVIDIA NVVM Compiler
//
// Compiler Build ID: CL-36424714
// Cuda compilation tools, release 13.0, V13.0.88
// Based on NVVM 20.0.0
//

.version 9.0
.target sm_100
.address_size 64

	// .globl	_Z17stencil_1d_simplePiS_
// _ZZ19stencil_1d_improvedPiS_E4temp has been demoted

.visible .entry _Z17stencil_1d_simplePiS_(
	.param .u64 .ptr .align 1 _Z17stencil_1d_simplePiS__param_0,
	.param .u64 .ptr .align 1 _Z17stencil_1d_simplePiS__param_1
)
{


	ret;

}
	// .globl	_Z19stencil_1d_improvedPiS_
.visible .entry _Z19stencil_1d_improvedPiS_(
	.param .u64 .ptr .align 1 _Z19stencil_1d_improvedPiS__param_0,
	.param .u64 .ptr .align 1 _Z19stencil_1d_improvedPiS__param_1
)
{
	.reg .b32 	%r<21>;
	.reg .b64 	%rd<8>;
	// demoted variable
	.shared .align 4 .b8 _ZZ19stencil_1d_improvedPiS_E4temp[1024];
	ld.param.u64 	%rd1, [_Z19stencil_1d_improvedPiS__param_0];
	ld.param.u64 	%rd2, [_Z19stencil_1d_improvedPiS__param_1];
	cvta.to.global.u64 	%rd3, %rd1;
	mov.u32 	%r1, %tid.x;
	mov.u32 	%r2, %ctaid.x;
	mov.u32 	%r3, %ntid.x;
	mad.lo.s32 	%r4, %r2, %r3, %r1;
	mul.wide.s32 	%rd4, %r4, 4;
	add.s64 	%rd5, %rd3, %rd4;
	ld.global.u32 	%r5, [%rd5];
	shl.b32 	%r6, %r1, 2;
	mov.u32 	%r7, _ZZ19stencil_1d_improvedPiS_E4temp;
	add.s32 	%r8, %r7, %r6;
	st.shared.u32 	[%r8], %r5;
	ld.shared.u32 	%r9, [%r8+-12];
	ld.shared.u32 	%r10, [%r8+-8];
	add.s32 	%r11, %r10, %r9;
	ld.shared.u32 	%r12, [%r8+-4];
	add.s32 	%r13, %r12, %r11;
	add.s32 	%r14, %r5, %r13;
	ld.shared.u32 	%r15, [%r8+4];
	add.s32 	%r16, %r15, %r14;
	ld.shared.u32 	%r17, [%r8+8];
	add.s32 	%r18, %r17, %r16;
	ld.shared.u32 	%r19, [%r8+12];
	add.s32 	%r20, %r19, %r18;
	cvta.to.global.u64 	%rd6, %rd2;
	add.s64 	%rd7, %rd6, %rd4;
	st.global.u32 	[%rd7], %r20;
	ret;

}


// ===== COMPILED SASS (sm_100) =====

	.target	sm_100

	.elftype	@"ET_EXEC"


//--------------------- .note.nv.tkinfo           --------------------------
	.section	.note.nv.tkinfo,"",@"SHT_NOTE"
	.sectionflags	@"SHF_NOTE_NV_TKINFO"
	.tkinfo
        /*0018*/ 	.word	0x00000002
        /*0030*/ 	.string	""
        /*0030*/ 	.string	"ptxas"
        /*0030*/ 	.string	"Cuda compilation tools, release 13.0, V13.0.88"
        /*0030*/ 	.string	"Build cuda_13.0.r13.0/compiler.36424714_0"
        /*0030*/ 	.string	"-arch sm_100 -m 64 "



//--------------------- .note.nv.cuinfo           --------------------------
	.section	.note.nv.cuinfo,"",@"SHT_NOTE"
	.sectionflags	@"SHF_NOTE_NV_CUINFO"
        /*0018*/ 	.short	0x0002
        /*001a*/ 	.short	0x0064
        /*001c*/ 	.short	0x0082
	.zero		2


//--------------------- .nv.info                  --------------------------
	.section	.nv.info,"",@"SHT_CUDA_INFO"
	.align	4


	//----- nvinfo : EIATTR_REGCOUNT
	.align		4
        /*0000*/ 	.byte	0x04, 0x2f
        /*0002*/ 	.short	(.L_1 - .L_0)
	.align		4
.L_0:
        /*0004*/ 	.word	index@(_Z17stencil_1d_simplePiS_)
        /*0008*/ 	.word	0x00000004


	//----- nvinfo : EIATTR_FRAME_SIZE
	.align		4
.L_1:
        /*000c*/ 	.byte	0x04, 0x11
        /*000e*/ 	.short	(.L_3 - .L_2)
	.align		4
.L_2:
        /*0010*/ 	.word	index@(_Z17stencil_1d_simplePiS_)
        /*0014*/ 	.word	0x00000000


	//----- nvinfo : EIATTR_REGCOUNT
	.align		4
.L_3:
        /*0018*/ 	.byte	0x04, 0x2f
        /*001a*/ 	.short	(.L_5 - .L_4)
	.align		4
.L_4:
        /*001c*/ 	.word	index@(_Z19stencil_1d_improvedPiS_)
        /*0020*/ 	.word	0x0000000e


	//----- nvinfo : EIATTR_FRAME_SIZE
	.align		4
.L_5:
        /*0024*/ 	.byte	0x04, 0x11
        /*0026*/ 	.short	(.L_7 - .L_6)
	.align		4
.L_6:
        /*0028*/ 	.word	index@(_Z19stencil_1d_improvedPiS_)
        /*002c*/ 	.word	0x00000000


	//----- nvinfo : EIATTR_MIN_STACK_SIZE
	.align		4
.L_7:
        /*0030*/ 	.byte	0x04, 0x12
        /*0032*/ 	.short	(.L_9 - .L_8)
	.align		4
.L_8:
        /*0034*/ 	.word	index@(_Z19stencil_1d_improvedPiS_)
        /*0038*/ 	.word	0x00000000


	//----- nvinfo : EIATTR_MIN_STACK_SIZE
	.align		4
.L_9:
        /*003c*/ 	.byte	0x04, 0x12
        /*003e*/ 	.short	(.L_11 - .L_10)
	.align		4
.L_10:
        /*0040*/ 	.word	index@(_Z17stencil_1d_simplePiS_)
        /*0044*/ 	.word	0x00000000
.L_11:


//--------------------- .nv.compat                --------------------------
	.section	.nv.compat,"",@"SHT_CUDA_COMPAT_INFO"
	.align	4
        /*0000*/ 	.byte	0x02, 0x09, 0x00, 0x00, 0x02, 0x02, 0x01, 0x00, 0x02, 0x05, 0x05, 0x00, 0x03, 0x07, 0x01, 0x01
        /*0010*/ 	.byte	0x02, 0x03, 0x00, 0x00, 0x02, 0x06, 0x01, 0x00, 0x04, 0x0b, 0x08, 0x00, 0x09, 0x00, 0x00, 0x00
        /*0020*/ 	.byte	0x00, 0x00, 0x00, 0x00


//--------------------- .nv.info._Z19stencil_1d_improvedPiS_ --------------------------
	.section	.nv.info._Z19stencil_1d_improvedPiS_,"",@"SHT_CUDA_INFO"
	.sectionflags	@""
	.align	4


	//----- nvinfo : EIATTR_CUDA_API_VERSION
	.align		4
        /*0000*/ 	.byte	0x04, 0x37
        /*0002*/ 	.short	(.L_13 - .L_12)
.L_12:
        /*0004*/ 	.word	0x00000082


	//----- nvinfo : EIATTR_KPARAM_INFO
	.align		4
.L_13:
        /*0008*/ 	.byte	0x04, 0x17
        /*000a*/ 	.short	(.L_15 - .L_14)
.L_14:
        /*000c*/ 	.word	0x00000000
        /*0010*/ 	.short	0x0001
        /*0012*/ 	.short	0x0008
        /*0014*/ 	.byte	0x00, 0xf5, 0x21, 0x00


	//----- nvinfo : EIATTR_KPARAM_INFO
	.align		4
.L_15:
        /*0018*/ 	.byte	0x04, 0x17
        /*001a*/ 	.short	(.L_17 - .L_16)
.L_16:
        /*001c*/ 	.word	0x00000000
        /*0020*/ 	.short	0x0000
        /*0022*/ 	.short	0x0000
        /*0024*/ 	.byte	0x00, 0xf5, 0x21, 0x00


	//----- nvinfo : EIATTR_SPARSE_MMA_MASK
	.align		4
.L_17:
        /*0028*/ 	.byte	0x03, 0x50
        /*002a*/ 	.short	0x0000


	//----- nvinfo : EIATTR_MAXREG_COUNT
	.align		4
        /*002c*/ 	.byte	0x03, 0x1b
        /*002e*/ 	.short	0x00ff


	//----- nvinfo : EIATTR_MERCURY_ISA_VERSION
	.align		4
        /*0030*/ 	.byte	0x03, 0x5f
        /*0032*/ 	.short	0x0101


	//----- nvinfo : EIATTR_VRC_CTA_INIT_COUNT
	.align		4
        /*0034*/ 	.byte	0x02, 0x4a
	.zero		1
	.zero		1


	//----- nvinfo : EIATTR_EXIT_INSTR_OFFSETS
	.align		4
        /*0038*/ 	.byte	0x04, 0x1c
        /*003a*/ 	.short	(.L_19 - .L_18)


	//   ....[0]....
.L_18:
        /*003c*/ 	.word	0x000001a0


	//----- nvinfo : EIATTR_CBANK_PARAM_SIZE
	.align		4
.L_19:
        /*0040*/ 	.byte	0x03, 0x19
        /*0042*/ 	.short	0x0010


	//----- nvinfo : EIATTR_PARAM_CBANK
	.align		4
        /*0044*/ 	.byte	0x04, 0x0a
        /*0046*/ 	.short	(.L_21 - .L_20)
	.align		4
.L_20:
        /*0048*/ 	.word	index@(.nv.constant0._Z19stencil_1d_improvedPiS_)
        /*004c*/ 	.short	0x0380
        /*004e*/ 	.short	0x0010


	//----- nvinfo : EIATTR_SW_WAR
	.align		4
.L_21:
        /*0050*/ 	.byte	0x04, 0x36
        /*0052*/ 	.short	(.L_23 - .L_22)
.L_22:
        /*0054*/ 	.word	0x00000008
.L_23:


//--------------------- .nv.info._Z17stencil_1d_simplePiS_ --------------------------
	.section	.nv.info._Z17stencil_1d_simplePiS_,"",@"SHT_CUDA_INFO"
	.sectionflags	@""
	.align	4


	//----- nvinfo : EIATTR_CUDA_API_VERSION
	.align		4
        /*0000*/ 	.byte	0x04, 0x37
        /*0002*/ 	.short	(.L_25 - .L_24)
.L_24:
        /*0004*/ 	.word	0x00000082


	//----- nvinfo : EIATTR_KPARAM_INFO
	.align		4
.L_25:
        /*0008*/ 	.byte	0x04, 0x17
        /*000a*/ 	.short	(.L_27 - .L_26)
.L_26:
        /*000c*/ 	.word	0x00000000
        /*0010*/ 	.short	0x0001
        /*0012*/ 	.short	0x0008
        /*0014*/ 	.byte	0x00, 0xf5, 0x21, 0x00


	//----- nvinfo : EIATTR_KPARAM_INFO
	.align		4
.L_27:
        /*0018*/ 	.byte	0x04, 0x17
        /*001a*/ 	.short	(.L_29 - .L_28)
.L_28:
        /*001c*/ 	.word	0x00000000
        /*0020*/ 	.short	0x0000
        /*0022*/ 	.short	0x0000
        /*0024*/ 	.byte	0x00, 0xf5, 0x21, 0x00


	//----- nvinfo : EIATTR_SPARSE_MMA_MASK
	.align		4
.L_29:
        /*0028*/ 	.byte	0x03, 0x50
        /*002a*/ 	.short	0x0000


	//----- nvinfo : EIATTR_MAXREG_COUNT
	.align		4
        /*002c*/ 	.byte	0x03, 0x1b
        /*002e*/ 	.short	0x00ff


	//----- nvinfo : EIATTR_MERCURY_ISA_VERSION
	.align		4
        /*0030*/ 	.byte	0x03, 0x5f
        /*0032*/ 	.short	0x0101


	//----- nvinfo : EIATTR_VRC_CTA_INIT_COUNT
	.align		4
        /*0034*/ 	.byte	0x02, 0x4a
	.zero		1
	.zero		1


	//----- nvinfo : EIATTR_EXIT_INSTR_OFFSETS
	.align		4
        /*0038*/ 	.byte	0x04, 0x1c
        /*003a*/ 	.short	(.L_31 - .L_30)


	//   ....[0]....
.L_30:
        /*003c*/ 	.word	0x00000010


	//----- nvinfo : EIATTR_CBANK_PARAM_SIZE
	.align		4
.L_31:
        /*0040*/ 	.byte	0x03, 0x19
        /*0042*/ 	.short	0x0010


	//----- nvinfo : EIATTR_PARAM_CBANK
	.align		4
        /*0044*/ 	.byte	0x04, 0x0a
        /*0046*/ 	.short	(.L_33 - .L_32)
	.align		4
.L_32:
        /*0048*/ 	.word	index@(.nv.constant0._Z17stencil_1d_simplePiS_)
        /*004c*/ 	.short	0x0380
        /*004e*/ 	.short	0x0010


	//----- nvinfo : EIATTR_SW_WAR
	.align		4
.L_33:
        /*0050*/ 	.byte	0x04, 0x36
        /*0052*/ 	.short	(.L_35 - .L_34)
.L_34:
        /*0054*/ 	.word	0x00000008
.L_35:


//--------------------- .nv.callgraph             --------------------------
	.section	.nv.callgraph,"",@"SHT_CUDA_CALLGRAPH"
	.align	4
	.sectionentsize	8
	.align		4
        /*0000*/ 	.word	0x00000000
	.align		4
        /*0004*/ 	.word	0xffffffff
	.align		4
        /*0008*/ 	.word	0x00000000
	.align		4
        /*000c*/ 	.word	0xfffffffe
	.align		4
        /*0010*/ 	.word	0x00000000
	.align		4
        /*0014*/ 	.word	0xfffffffd
	.align		4
        /*0018*/ 	.word	0x00000000
	.align		4
        /*001c*/ 	.word	0xfffffffc


//--------------------- .text._Z19stencil_1d_improvedPiS_ --------------------------
	.section	.text._Z19stencil_1d_improvedPiS_,"ax",@progbits
	.align	128
        .global         _Z19stencil_1d_improvedPiS_
        .type           _Z19stencil_1d_improvedPiS_,@function
        .size           _Z19stencil_1d_improvedPiS_,(.L_x_2 - _Z19stencil_1d_improvedPiS_)
        .other          _Z19stencil_1d_improvedPiS_,@"STO_CUDA_ENTRY STV_DEFAULT"
_Z19stencil_1d_improvedPiS_:
.text._Z19stencil_1d_improvedPiS_:
[----:B------:R-:W-:Y:S01]  /*0000*/  LDC R1, c[0x0][0x37c] ;  /* 0x0000df00ff017b82 */ /* 0x000fe20000000800 */
[----:B------:R-:W0:Y:S07]  /*0010*/  S2R R7, SR_TID.X ;  /* 0x0000000000077919 */ /* 0x000e2e0000002100 */
[----:B------:R-:W0:Y:S01]  /*0020*/  S2UR UR4, SR_CTAID.X ;  /* 0x00000000000479c3 */ /* 0x000e220000002500 */
[----:B------:R-:W1:Y:S07]  /*0030*/  LDCU.64 UR6, c[0x0][0x358] ;  /* 0x00006b00ff0677ac */ /* 0x000e6e0008000a00 */
[----:B------:R-:W0:Y:S08]  /*0040*/  LDC R0, c[0x0][0x360] ;  /* 0x0000d800ff007b82 */ /* 0x000e300000000800 */
[----:B------:R-:W2:Y:S01]  /*0050*/  LDC.64 R2, c[0x0][0x380] ;  /* 0x0000e000ff027b82 */ /* 0x000ea20000000a00 */
[----:B0-----:R-:W-:-:S04]  /*0060*/  IMAD R5, R0, UR4, R7 ;  /* 0x0000000400057c24 */ /* 0x001fc8000f8e0207 */
[----:B--2---:R-:W-:-:S05]  /*0070*/  IMAD.WIDE R2, R5, 0x4, R2 ;  /* 0x0000000405027825 */ /* 0x004fca00078e0202 */
[----:B-1----:R0:W2:Y:S01]  /*0080*/  LDG.E R0, desc[UR6][R2.64] ;  /* 0x0000000602007981 */ /* 0x0020a2000c1e1900 */
[----:B------:R-:W1:Y:S01]  /*0090*/  S2UR UR5, SR_CgaCtaId ;  /* 0x00000000000579c3 */ /* 0x000e620000008800 */
[----:B------:R-:W-:-:S07]  /*00a0*/  UMOV UR4, 0x400 ;  /* 0x0000040000047882 */ /* 0x000fce0000000000 */
[----:B0-----:R-:W0:Y:S01]  /*00b0*/  LDC.64 R2, c[0x0][0x388] ;  /* 0x0000e200ff027b82 */ /* 0x001e220000000a00 */
[----:B-1----:R-:W-:-:S06]  /*00c0*/  ULEA UR4, UR5, UR4, 0x18 ;  /* 0x0000000405047291 */ /* 0x002fcc000f8ec0ff */
[----:B------:R-:W-:Y:S01]  /*00d0*/  LEA R7, R7, UR4, 0x2 ;  /* 0x0000000407077c11 */ /* 0x000fe2000f8e10ff */
[----:B0-----:R-:W-:-:S04]  /*00e0*/  IMAD.WIDE R2, R5, 0x4, R2 ;  /* 0x0000000405027825 */ /* 0x001fc800078e0202 */
[----:B------:R-:W-:Y:S04]  /*00f0*/  LDS R4, [R7+-0xc] ;  /* 0xfffff40007047984 */ /* 0x000fe80000000800 */
[----:B------:R-:W-:Y:S04]  /*0100*/  LDS R9, [R7+-0x8] ;  /* 0xfffff80007097984 */ /* 0x000fe80000000800 */
[----:B------:R-:W0:Y:S04]  /*0110*/  LDS R6, [R7+-0x4] ;  /* 0xfffffc0007067984 */ /* 0x000e280000000800 */
[----:B------:R-:W2:Y:S04]  /*0120*/  LDS R8, [R7+0x4] ;  /* 0x0000040007087984 */ /* 0x000ea80000000800 */
[----:B------:R-:W-:Y:S04]  /*0130*/  LDS R11, [R7+0x8] ;  /* 0x00000800070b7984 */ /* 0x000fe80000000800 */
[----:B------:R-:W1:Y:S01]  /*0140*/  LDS R10, [R7+0xc] ;  /* 0x00000c00070a7984 */ /* 0x000e620000000800 */
[----:B0-----:R-:W-:-:S04]  /*0150*/  IADD3 R9, PT, PT, R6, R9, R4 ;  /* 0x0000000906097210 */ /* 0x001fc80007ffe004 */
[----:B--2---:R-:W-:Y:S01]  /*0160*/  IADD3 R8, PT, PT, R8, R0, R9 ;  /* 0x0000000008087210 */ /* 0x004fe20007ffe009 */
[----:B------:R-:W-:Y:S03]  /*0170*/  STS [R7], R0 ;  /* 0x0000000007007388 */ /* 0x000fe60000000800 */
[----:B-1----:R-:W-:-:S05]  /*0180*/  IADD3 R11, PT, PT, R10, R11, R8 ;  /* 0x0000000b0a0b7210 */ /* 0x002fca0007ffe008 */
[----:B------:R-:W-:Y:S01]  /*0190*/  STG.E desc[UR6][R2.64], R11 ;  /* 0x0000000b02007986 */ /* 0x000fe2000c101906 */
[----:B------:R-:W-:Y:S05]  /*01a0*/  EXIT ;  /* 0x000000000000794d */ /* 0x000fea0003800000 */
.L_x_0:
[----:B------:R-:W-:-:S00]  /*01b0*/  BRA `(.L_x_0) ;  /* 0xfffffffc00fc7947 */ /* 0x000fc0000383ffff */
[----:B------:R-:W-:-:S00]  /*01c0*/  NOP ;  /* 0x0000000000007918 */ /* 0x000fc00000000000 */
        /* <DEDUP_REMOVED lines=11> */
.L_x_2:


//--------------------- .text._Z17stencil_1d_simplePiS_ --------------------------
	.section	.text._Z17stencil_1d_simplePiS_,"ax",@progbits
	.align	128
        .global         _Z17stencil_1d_simplePiS_
        .type           _Z17stencil_1d_simplePiS_,@function
        .size           _Z17stencil_1d_simplePiS_,(.L_x_3 - _Z17stencil_1d_simplePiS_)
        .other          _Z17stencil_1d_simplePiS_,@"STO_CUDA_ENTRY STV_DEFAULT"
_Z17stencil_1d_simplePiS_:
.text._Z17stencil_1d_simplePiS_:
[----:B------:R-:W-:Y:S01]  /*0000*/  LDC R1, c[0x0][0x37c] ;  /* 0x0000df00ff017b82 */ /* 0x000fe20000000800 */
[----:B------:R-:W-:Y:S05]  /*0010*/  EXIT ;  /* 0x000000000000794d */ /* 0x000fea0003800000 */
.L_x_1:
        /* <DEDUP_REMOVED lines=14> */
.L_x_3:


//--------------------- .nv.shared._Z19stencil_1d_improvedPiS_ --------------------------
	.section	.nv.shared._Z19stencil_1d_improvedPiS_,"aw",@nobits
	.sectionflags	@""
	.align	4
.nv.shared._Z19stencil_1d_improvedPiS_:
	.zero		2048


//--------------------- .nv.shared.reserved.0     --------------------------
	.section	.nv.shared.reserved.0,"aw",@nobits
	.weak		__nv_reservedSMEM_offset_0_alias
	.size		__nv_reservedSMEM_offset_0_alias, 0, 64
	.other		__nv_reservedSMEM_offset_0_alias,@"STO_CUDA_RESERVED_SHARED STV_DEFAULT"
__nv_reservedSMEM_offset_0_alias:
	.zero		0
	.zero		64


//--------------------- .nv.constant0._Z19stencil_1d_improvedPiS_ --------------------------
	.section	.nv.constant0._Z19stencil_1d_improvedPiS_,"a",@progbits
	.sectionflags	@""
	.align	4
.nv.constant0._Z19stencil_1d_improvedPiS_:
	.zero		912


//--------------------- .nv.constant0._Z17stencil_1d_simplePiS_ --------------------------
	.section	.nv.constant0._Z17stencil_1d_simplePiS_,"a",@progbits
	.sectionflags	@""
	.align	4
.nv.constant0._Z17stencil_1d_simplePiS_:
	.zero		912


//--------------------- SYMBOLS --------------------------

	.type		.nv.reservedSmem.offset0,@object
	.size		.nv.reservedSmem.offset0,0x4
	.type		.nv.reservedSmem.cap,@object
	.size		.nv.reservedSmem.cap,0x4
